//
// Generated by NVIDIA NVVM Compiler
//
// Compiler Build ID: CL-36424714
// Cuda compilation tools, release 13.0, V13.0.88
// Based on NVVM 20.0.0
//

.version 9.0
.target sm_100
.address_size 64

	// .globl	_Z8GPU_HistPjPh

.visible .entry _Z8GPU_HistPjPh(
	.param .u64 .ptr .align 1 _Z8GPU_HistPjPh_param_0,
	.param .u64 .ptr .align 1 _Z8GPU_HistPjPh_param_1
)
{
	.reg .b32 	%r<7>;
	.reg .b64 	%rd<9>;

	ld.param.u64 	%rd1, [_Z8GPU_HistPjPh_param_0];
	ld.param.u64 	%rd2, [_Z8GPU_HistPjPh_param_1];
	cvta.to.global.u64 	%rd3, %rd1;
	cvta.to.global.u64 	%rd4, %rd2;
	mov.u32 	%r1, %ntid.x;
	mov.u32 	%r2, %ctaid.x;
	mov.u32 	%r3, %tid.x;
	mad.lo.s32 	%r4, %r1, %r2, %r3;
	cvt.s64.s32 	%rd5, %r4;
	add.s64 	%rd6, %rd4, %rd5;
	ld.global.u8 	%r5, [%rd6];
	mul.wide.u32 	%rd7, %r5, 4;
	add.s64 	%rd8, %rd3, %rd7;
	atom.global.add.u32 	%r6, [%rd8], 1;
	ret;

}


// ===== COMPILED SASS (sm_100) =====

	.target	sm_100

	.elftype	@"ET_EXEC"


//--------------------- .note.nv.tkinfo           --------------------------
	.section	.note.nv.tkinfo,"",@"SHT_NOTE"
	.sectionflags	@"SHF_NOTE_NV_TKINFO"
	.tkinfo
        /*0018*/ 	.word	0x00000002
        /*0030*/ 	.string	""
        /*0030*/ 	.string	"ptxas"
        /*0030*/ 	.string	"Cuda compilation tools, release 13.0, V13.0.88"
        /*0030*/ 	.string	"Build cuda_13.0.r13.0/compiler.36424714_0"
        /*0030*/ 	.string	"-arch sm_100 -m 64 "



//--------------------- .note.nv.cuinfo           --------------------------
	.section	.note.nv.cuinfo,"",@"SHT_NOTE"
	.sectionflags	@"SHF_NOTE_NV_CUINFO"
        /*0018*/ 	.short	0x0002
        /*001a*/ 	.short	0x0064
        /*001c*/ 	.short	0x0082
	.zero		2


//--------------------- .nv.info                  --------------------------
	.section	.nv.info,"",@"SHT_CUDA_INFO"
	.align	4


	//----- nvinfo : EIATTR_REGCOUNT
	.align		4
        /*0000*/ 	.byte	0x04, 0x2f
        /*0002*/ 	.short	(.L_1 - .L_0)
	.align		4
.L_0:
        /*0004*/ 	.word	index@(_Z8GPU_HistPjPh)
        /*0008*/ 	.word	0x0000000a


	//----- nvinfo : EIATTR_FRAME_SIZE
	.align		4
.L_1:
        /*000c*/ 	.byte	0x04, 0x11
        /*000e*/ 	.short	(.L_3 - .L_2)
	.align		4
.L_2:
        /*0010*/ 	.word	index@(_Z8GPU_HistPjPh)
        /*0014*/ 	.word	0x00000000


	//----- nvinfo : EIATTR_MIN_STACK_SIZE
	.align		4
.L_3:
        /*0018*/ 	.byte	0x04, 0x12
        /*001a*/ 	.short	(.L_5 - .L_4)
	.align		4
.L_4:
        /*001c*/ 	.word	index@(_Z8GPU_HistPjPh)
        /*0020*/ 	.word	0x00000000
.L_5:


//--------------------- .nv.compat                --------------------------
	.section	.nv.compat,"",@"SHT_CUDA_COMPAT_INFO"
	.align	4
        /*0000*/ 	.byte	0x02, 0x09, 0x00, 0x00, 0x02, 0x02, 0x01, 0x00, 0x02, 0x05, 0x05, 0x00, 0x03, 0x07, 0x01, 0x01
        /*0010*/ 	.byte	0x02, 0x03, 0x00, 0x00, 0x02, 0x06, 0x01, 0x00, 0x04, 0x0b, 0x08, 0x00, 0x09, 0x00, 0x00, 0x00
        /*0020*/ 	.byte	0x00, 0x00, 0x00, 0x00


//--------------------- .nv.info._Z8GPU_HistPjPh  --------------------------
	.section	.nv.info._Z8GPU_HistPjPh,"",@"SHT_CUDA_INFO"
	.sectionflags	@""
	.align	4


	//----- nvinfo : EIATTR_CUDA_API_VERSION
	.align		4
        /*0000*/ 	.byte	0x04, 0x37
        /*0002*/ 	.short	(.L_7 - .L_6)
.L_6:
        /*0004*/ 	.word	0x00000082


	//----- nvinfo : EIATTR_KPARAM_INFO
	.align		4
.L_7:
        /*0008*/ 	.byte	0x04, 0x17
        /*000a*/ 	.short	(.L_9 - .L_8)
.L_8:
        /*000c*/ 	.word	0x00000000
        /*0010*/ 	.short	0x0001
        /*0012*/ 	.short	0x0008
        /*0014*/ 	.byte	0x00, 0xf5, 0x21, 0x00


	//----- nvinfo : EIATTR_KPARAM_INFO
	.align		4
.L_9:
        /*0018*/ 	.byte	0x04, 0x17
        /*001a*/ 	.short	(.L_11 - .L_10)
.L_10:
        /*001c*/ 	.word	0x00000000
        /*0020*/ 	.short	0x0000
        /*0022*/ 	.short	0x0000
        /*0024*/ 	.byte	0x00, 0xf5, 0x21, 0x00


	//----- nvinfo : EIATTR_SPARSE_MMA_MASK
	.align		4
.L_11:
        /*0028*/ 	.byte	0x03, 0x50
        /*002a*/ 	.short	0x0000


	//----- nvinfo : EIATTR_MAXREG_COUNT
	.align		4
        /*002c*/ 	.byte	0x03, 0x1b
        /*002e*/ 	.short	0x00ff


	//----- nvinfo : EIATTR_MERCURY_ISA_VERSION
	.align		4
        /*0030*/ 	.byte	0x03, 0x5f
        /*0032*/ 	.short	0x0101


	//----- nvinfo : EIATTR_VRC_CTA_INIT_COUNT
	.align		4
        /*0034*/ 	.byte	0x02, 0x4a
	.zero		1
	.zero		1


	//----- nvinfo : EIATTR_EXIT_INSTR_OFFSETS
	.align		4
        /*0038*/ 	.byte	0x04, 0x1c
        /*003a*/ 	.short	(.L_13 - .L_12)


	//   ....[0]....
.L_12:
        /*003c*/ 	.word	0x000000e0


	//----- nvinfo : EIATTR_CBANK_PARAM_SIZE
	.align		4
.L_13:
        /*0040*/ 	.byte	0x03, 0x19
        /*0042*/ 	.short	0x0010


	//----- nvinfo : EIATTR_PARAM_CBANK
	.align		4
        /*0044*/ 	.byte	0x04, 0x0a
        /*0046*/ 	.short	(.L_15 - .L_14)
	.align		4
.L_14:
        /*0048*/ 	.word	index@(.nv.constant0._Z8GPU_HistPjPh)
        /*004c*/ 	.short	0x0380
        /*004e*/ 	.short	0x0010


	//----- nvinfo : EIATTR_SW_WAR
	.align		4
.L_15:
        /*0050*/ 	.byte	0x04, 0x36
        /*0052*/ 	.short	(.L_17 - .L_16)
.L_16:
        /*0054*/ 	.word	0x00000008
.L_17:


//--------------------- .nv.callgraph             --------------------------
	.section	.nv.callgraph,"",@"SHT_CUDA_CALLGRAPH"
	.align	4
	.sectionentsize	8
	.align		4
        /*0000*/ 	.word	0x00000000
	.align		4
        /*0004*/ 	.word	0xffffffff
	.align		4
        /*0008*/ 	.word	0x00000000
	.align		4
        /*000c*/ 	.word	0xfffffffe
	.align		4
        /*0010*/ 	.word	0x00000000
	.align		4
        /*0014*/ 	.word	0xfffffffd
	.align		4
        /*0018*/ 	.word	0x00000000
	.align		4
        /*001c*/ 	.word	0xfffffffc


//--------------------- .text._Z8GPU_HistPjPh     --------------------------
	.section	.text._Z8GPU_HistPjPh,"ax",@progbits
	.align	128
        .global         _Z8GPU_HistPjPh
        .type           _Z8GPU_HistPjPh,@function
        .size           _Z8GPU_HistPjPh,(.L_x_1 - _Z8GPU_HistPjPh)
        .other          _Z8GPU_HistPjPh,@"STO_CUDA_ENTRY STV_DEFAULT"
_Z8GPU_HistPjPh:
.text._Z8GPU_HistPjPh:
[----:B------:R-:W-:Y:S01]  /*0000*/  LDC R1, c[0x0][0x37c] ;  /* 0x0000df00ff017b82 */ /* 0x000fe20000000800 */
[----:B------:R-:W0:Y:S01]  /*0010*/  S2R R0, SR_CTAID.X ;  /* 0x0000000000007919 */ /* 0x000e220000002500 */
[----:B------:R-:W0:Y:S01]  /*0020*/  LDCU UR6, c[0x0][0x360] ;  /* 0x00006c00ff0677ac */ /* 0x000e220008000800 */
[----:B------:R-:W0:Y:S01]  /*0030*/  S2R R3, SR_TID.X ;  /* 0x0000000000037919 */ /* 0x000e220000002100 */
[----:B------:R-:W1:Y:S01]  /*0040*/  LDCU.64 UR8, c[0x0][0x388] ;  /* 0x00007100ff0877ac */ /* 0x000e620008000a00 */
[----:B------:R-:W2:Y:S01]  /*0050*/  LDCU.64 UR4, c[0x0][0x358] ;  /* 0x00006b00ff0477ac */ /* 0x000ea20008000a00 */
[----:B0-----:R-:W-:Y:S02]  /*0060*/  IMAD R0, R0, UR6, R3 ;  /* 0x0000000600007c24 */ /* 0x001fe4000f8e0203 */
[----:B------:R-:W0:Y:S03]  /*0070*/  LDC.64 R2, c[0x0][0x380] ;  /* 0x0000e000ff027b82 */ /* 0x000e260000000a00 */
[----:B-1----:R-:W-:-:S04]  /*0080*/  IADD3 R4, P0, PT, R0, UR8, RZ ;  /* 0x0000000800047c10 */ /* 0x002fc8000ff1e0ff */
[----:B------:R-:W-:-:S06]  /*0090*/  LEA.HI.X.SX32 R5, R0, UR9, 0x1, P0 ;  /* 0x0000000900057c11 */ /* 0x000fcc00080f0eff */
[----:B--2---:R-:W0:Y:S01]  /*00a0*/  LDG.E.U8 R5, desc[UR4][R4.64] ;  /* 0x0000000404057981 */ /* 0x004e22000c1e1100 */
[----:B------:R-:W-:Y:S02]  /*00b0*/  HFMA2 R7, -RZ, RZ, 0, 5.9604644775390625e-08 ;  /* 0x00000001ff077431 */ /* 0x000fe400000001ff */
[----:B0-----:R-:W-:-:S05]  /*00c0*/  IMAD.WIDE.U32 R2, R5, 0x4, R2 ;  /* 0x0000000405027825 */ /* 0x001fca00078e0002 */
[----:B------:R-:W-:Y:S01]  /*00d0*/  REDG.E.ADD.STRONG.GPU desc[UR4][R2.64], R7 ;  /* 0x000000070200798e */ /* 0x000fe2000c12e104 */
[----:B------:R-:W-:Y:S05]  /*00e0*/  EXIT ;  /* 0x000000000000794d */ /* 0x000fea0003800000 */
.L_x_0:
[----:B------:R-:W-:-:S00]  /*00f0*/  BRA `(.L_x_0) ;  /* 0xfffffffc00fc7947 */ /* 0x000fc0000383ffff */
[----:B------:R-:W-:-:S00]  /*0100*/  NOP ;  /* 0x0000000000007918 */ /* 0x000fc00000000000 */
[----:B------:R-:W-:-:S00]  /*0110*/  NOP ;  /* 0x0000000000007918 */ /* 0x000fc00000000000 */
[----:B------:R-:W-:-:S00]  /*0120*/  NOP ;  /* 0x0000000000007918 */ /* 0x000fc00000000000 */
[----:B------:R-:W-:-:S00]  /*0130*/  NOP ;  /* 0x0000000000007918 */ /* 0x000fc00000000000 */
[----:B------:R-:W-:-:S00]  /*0140*/  NOP ;  /* 0x0000000000007918 */ /* 0x000fc00000000000 */
[----:B------:R-:W-:-:S00]  /*0150*/  NOP ;  /* 0x0000000000007918 */ /* 0x000fc00000000000 */
[----:B------:R-:W-:-:S00]  /*0160*/  NOP ;  /* 0x0000000000007918 */ /* 0x000fc00000000000 */
[----:B------:R-:W-:-:S00]  /*0170*/  NOP ;  /* 0x0000000000007918 */ /* 0x000fc00000000000 */
.L_x_1:


//--------------------- .nv.shared.reserved.0     --------------------------
	.section	.nv.shared.reserved.0,"aw",@nobits
	.weak		__nv_reservedSMEM_offset_0_alias
	.size		__nv_reservedSMEM_offset_0_alias, 0, 64
	.other		__nv_reservedSMEM_offset_0_alias,@"STO_CUDA_RESERVED_SHARED STV_DEFAULT"
__nv_reservedSMEM_offset_0_alias:
	.zero		0
	.zero		64


//--------------------- .nv.constant0._Z8GPU_HistPjPh --------------------------
	.section	.nv.constant0._Z8GPU_HistPjPh,"a",@progbits
	.sectionflags	@""
	.align	4
.nv.constant0._Z8GPU_HistPjPh:
	.zero		912


//--------------------- SYMBOLS --------------------------

	.type		.nv.reservedSmem.offset0,@object
	.size		.nv.reservedSmem.offset0,0x4
